//
// Generated by NVIDIA NVVM Compiler
//
// Compiler Build ID: CL-36424714
// Cuda compilation tools, release 13.0, V13.0.88
// Based on NVVM 20.0.0
//

.version 9.0
.target sm_100
.address_size 64

	// .globl	_Z8fma_burnPfPKfii

.visible .entry _Z8fma_burnPfPKfii(
	.param .u64 .ptr .align 1 _Z8fma_burnPfPKfii_param_0,
	.param .u64 .ptr .align 1 _Z8fma_burnPfPKfii_param_1,
	.param .u32 _Z8fma_burnPfPKfii_param_2,
	.param .u32 _Z8fma_burnPfPKfii_param_3
)
{
	.reg .pred 	%p<7>;
	.reg .b32 	%r<17>;
	.reg .b32 	%f<33>;
	.reg .b64 	%rd<9>;

	ld.param.u64 	%rd1, [_Z8fma_burnPfPKfii_param_0];
	ld.param.u64 	%rd2, [_Z8fma_burnPfPKfii_param_1];
	ld.param.u32 	%r10, [_Z8fma_burnPfPKfii_param_2];
	ld.param.u32 	%r9, [_Z8fma_burnPfPKfii_param_3];
	mov.u32 	%r11, %ctaid.x;
	mov.u32 	%r12, %ntid.x;
	mov.u32 	%r13, %tid.x;
	mad.lo.s32 	%r1, %r11, %r12, %r13;
	setp.ge.s32 	%p1, %r1, %r10;
	@%p1 bra 	$L__BB0_9;
	cvta.to.global.u64 	%rd3, %rd2;
	mul.wide.s32 	%rd4, %r1, 4;
	add.s64 	%rd5, %rd3, %rd4;
	ld.global.nc.f32 	%f32, [%rd5];
	setp.lt.s32 	%p2, %r9, 1;
	@%p2 bra 	$L__BB0_8;
	and.b32  	%r2, %r9, 3;
	setp.lt.u32 	%p3, %r9, 4;
	@%p3 bra 	$L__BB0_5;
	and.b32  	%r14, %r9, 2147483644;
	neg.s32 	%r15, %r14;
$L__BB0_4:
	.pragma "nounroll";
	fma.rn.f32 	%f10, %f32, 0f3F800008, 0f3F7FFE3B;
	fma.rn.f32 	%f11, %f10, 0f3FB504EE, 0f3F800008;
	fma.rn.f32 	%f12, %f11, 0f3F7FFE3B, 0f3FB504EE;
	fma.rn.f32 	%f13, %f12, 0f3F800008, 0f3F7FFE3B;
	fma.rn.f32 	%f14, %f13, 0f3F800008, 0f3F7FFE3B;
	fma.rn.f32 	%f15, %f14, 0f3FB504EE, 0f3F800008;
	fma.rn.f32 	%f16, %f15, 0f3F7FFE3B, 0f3FB504EE;
	fma.rn.f32 	%f17, %f16, 0f3F800008, 0f3F7FFE3B;
	fma.rn.f32 	%f18, %f17, 0f3F800008, 0f3F7FFE3B;
	fma.rn.f32 	%f19, %f18, 0f3FB504EE, 0f3F800008;
	fma.rn.f32 	%f20, %f19, 0f3F7FFE3B, 0f3FB504EE;
	fma.rn.f32 	%f21, %f20, 0f3F800008, 0f3F7FFE3B;
	fma.rn.f32 	%f22, %f21, 0f3F800008, 0f3F7FFE3B;
	fma.rn.f32 	%f23, %f22, 0f3FB504EE, 0f3F800008;
	fma.rn.f32 	%f24, %f23, 0f3F7FFE3B, 0f3FB504EE;
	fma.rn.f32 	%f32, %f24, 0f3F800008, 0f3F7FFE3B;
	add.s32 	%r15, %r15, 4;
	setp.ne.s32 	%p4, %r15, 0;
	@%p4 bra 	$L__BB0_4;
$L__BB0_5:
	setp.eq.s32 	%p5, %r2, 0;
	@%p5 bra 	$L__BB0_8;
	neg.s32 	%r16, %r2;
$L__BB0_7:
	.pragma "nounroll";
	fma.rn.f32 	%f25, %f32, 0f3F800008, 0f3F7FFE3B;
	fma.rn.f32 	%f26, %f25, 0f3FB504EE, 0f3F800008;
	fma.rn.f32 	%f27, %f26, 0f3F7FFE3B, 0f3FB504EE;
	fma.rn.f32 	%f32, %f27, 0f3F800008, 0f3F7FFE3B;
	add.s32 	%r16, %r16, 1;
	setp.ne.s32 	%p6, %r16, 0;
	@%p6 bra 	$L__BB0_7;
$L__BB0_8:
	cvta.to.global.u64 	%rd6, %rd1;
	add.s64 	%rd8, %rd6, %rd4;
	st.global.f32 	[%rd8], %f32;
$L__BB0_9:
	ret;

}


// ===== COMPILED SASS (sm_100) =====

	.target	sm_100

	.elftype	@"ET_EXEC"


//--------------------- .note.nv.tkinfo           --------------------------
	.section	.note.nv.tkinfo,"",@"SHT_NOTE"
	.sectionflags	@"SHF_NOTE_NV_TKINFO"
	.tkinfo
        /*0018*/ 	.word	0x00000002
        /*0030*/ 	.string	""
        /*0030*/ 	.string	"ptxas"
        /*0030*/ 	.string	"Cuda compilation tools, release 13.0, V13.0.88"
        /*0030*/ 	.string	"Build cuda_13.0.r13.0/compiler.36424714_0"
        /*0030*/ 	.string	"-arch sm_100 -m 64 "



//--------------------- .note.nv.cuinfo           --------------------------
	.section	.note.nv.cuinfo,"",@"SHT_NOTE"
	.sectionflags	@"SHF_NOTE_NV_CUINFO"
        /*0018*/ 	.short	0x0002
        /*001a*/ 	.short	0x0064
        /*001c*/ 	.short	0x0082
	.zero		2


//--------------------- .nv.info                  --------------------------
	.section	.nv.info,"",@"SHT_CUDA_INFO"
	.align	4


	//----- nvinfo : EIATTR_REGCOUNT
	.align		4
        /*0000*/ 	.byte	0x04, 0x2f
        /*0002*/ 	.short	(.L_1 - .L_0)
	.align		4
.L_0:
        /*0004*/ 	.word	index@(_Z8fma_burnPfPKfii)
        /*0008*/ 	.word	0x00000008


	//----- nvinfo : EIATTR_FRAME_SIZE
	.align		4
.L_1:
        /*000c*/ 	.byte	0x04, 0x11
        /*000e*/ 	.short	(.L_3 - .L_2)
	.align		4
.L_2:
        /*0010*/ 	.word	index@(_Z8fma_burnPfPKfii)
        /*0014*/ 	.word	0x00000000


	//----- nvinfo : EIATTR_MIN_STACK_SIZE
	.align		4
.L_3:
        /*0018*/ 	.byte	0x04, 0x12
        /*001a*/ 	.short	(.L_5 - .L_4)
	.align		4
.L_4:
        /*001c*/ 	.word	index@(_Z8fma_burnPfPKfii)
        /*0020*/ 	.word	0x00000000
.L_5:


//--------------------- .nv.compat                --------------------------
	.section	.nv.compat,"",@"SHT_CUDA_COMPAT_INFO"
	.align	4
        /*0000*/ 	.byte	0x02, 0x09, 0x00, 0x00, 0x02, 0x02, 0x01, 0x00, 0x02, 0x05, 0x05, 0x00, 0x03, 0x07, 0x01, 0x01
        /*0010*/ 	.byte	0x02, 0x03, 0x00, 0x00, 0x02, 0x06, 0x01, 0x00, 0x04, 0x0b, 0x08, 0x00, 0x09, 0x00, 0x00, 0x00
        /*0020*/ 	.byte	0x00, 0x00, 0x00, 0x00


//--------------------- .nv.info._Z8fma_burnPfPKfii --------------------------
	.section	.nv.info._Z8fma_burnPfPKfii,"",@"SHT_CUDA_INFO"
	.sectionflags	@""
	.align	4


	//----- nvinfo : EIATTR_CUDA_API_VERSION
	.align		4
        /*0000*/ 	.byte	0x04, 0x37
        /*0002*/ 	.short	(.L_7 - .L_6)
.L_6:
        /*0004*/ 	.word	0x00000082


	//----- nvinfo : EIATTR_KPARAM_INFO
	.align		4
.L_7:
        /*0008*/ 	.byte	0x04, 0x17
        /*000a*/ 	.short	(.L_9 - .L_8)
.L_8:
        /*000c*/ 	.word	0x00000000
        /*0010*/ 	.short	0x0003
        /*0012*/ 	.short	0x0014
        /*0014*/ 	.byte	0x00, 0xf0, 0x11, 0x00


	//----- nvinfo : EIATTR_KPARAM_INFO
	.align		4
.L_9:
        /*0018*/ 	.byte	0x04, 0x17
        /*001a*/ 	.short	(.L_11 - .L_10)
.L_10:
        /*001c*/ 	.word	0x00000000
        /*0020*/ 	.short	0x0002
        /*0022*/ 	.short	0x0010
        /*0024*/ 	.byte	0x00, 0xf0, 0x11, 0x00


	//----- nvinfo : EIATTR_KPARAM_INFO
	.align		4
.L_11:
        /*0028*/ 	.byte	0x04, 0x17
        /*002a*/ 	.short	(.L_13 - .L_12)
.L_12:
        /*002c*/ 	.word	0x00000000
        /*0030*/ 	.short	0x0001
        /*0032*/ 	.short	0x0008
        /*0034*/ 	.byte	0x00, 0xf5, 0x21, 0x00


	//----- nvinfo : EIATTR_KPARAM_INFO
	.align		4
.L_13:
        /*0038*/ 	.byte	0x04, 0x17
        /*003a*/ 	.short	(.L_15 - .L_14)
.L_14:
        /*003c*/ 	.word	0x00000000
        /*0040*/ 	.short	0x0000
        /*0042*/ 	.short	0x0000
        /*0044*/ 	.byte	0x00, 0xf5, 0x21, 0x00


	//----- nvinfo : EIATTR_SPARSE_MMA_MASK
	.align		4
.L_15:
        /*0048*/ 	.byte	0x03, 0x50
        /*004a*/ 	.short	0x0000


	//----- nvinfo : EIATTR_MAXREG_COUNT
	.align		4
        /*004c*/ 	.byte	0x03, 0x1b
        /*004e*/ 	.short	0x00ff


	//----- nvinfo : EIATTR_MERCURY_ISA_VERSION
	.align		4
        /*0050*/ 	.byte	0x03, 0x5f
        /*0052*/ 	.short	0x0101


	//----- nvinfo : EIATTR_VRC_CTA_INIT_COUNT
	.align		4
        /*0054*/ 	.byte	0x02, 0x4a
	.zero		1
	.zero		1


	//----- nvinfo : EIATTR_EXIT_INSTR_OFFSETS
	.align		4
        /*0058*/ 	.byte	0x04, 0x1c
        /*005a*/ 	.short	(.L_17 - .L_16)


	//   ....[0]....
.L_16:
        /*005c*/ 	.word	0x00000070


	//   ....[1]....
        /*0060*/ 	.word	0x00000380


	//----- nvinfo : EIATTR_CBANK_PARAM_SIZE
	.align		4
.L_17:
        /*0064*/ 	.byte	0x03, 0x19
        /*0066*/ 	.short	0x0018


	//----- nvinfo : EIATTR_PARAM_CBANK
	.align		4
        /*0068*/ 	.byte	0x04, 0x0a
        /*006a*/ 	.short	(.L_19 - .L_18)
	.align		4
.L_18:
        /*006c*/ 	.word	index@(.nv.constant0._Z8fma_burnPfPKfii)
        /*0070*/ 	.short	0x0380
        /*0072*/ 	.short	0x0018


	//----- nvinfo : EIATTR_SW_WAR
	.align		4
.L_19:
        /*0074*/ 	.byte	0x04, 0x36
        /*0076*/ 	.short	(.L_21 - .L_20)
.L_20:
        /*0078*/ 	.word	0x00000008
.L_21:


//--------------------- .nv.callgraph             --------------------------
	.section	.nv.callgraph,"",@"SHT_CUDA_CALLGRAPH"
	.align	4
	.sectionentsize	8
	.align		4
        /*0000*/ 	.word	0x00000000
	.align		4
        /*0004*/ 	.word	0xffffffff
	.align		4
        /*0008*/ 	.word	0x00000000
	.align		4
        /*000c*/ 	.word	0xfffffffe
	.align		4
        /*0010*/ 	.word	0x00000000
	.align		4
        /*0014*/ 	.word	0xfffffffd
	.align		4
        /*0018*/ 	.word	0x00000000
	.align		4
        /*001c*/ 	.word	0xfffffffc


//--------------------- .text._Z8fma_burnPfPKfii  --------------------------
	.section	.text._Z8fma_burnPfPKfii,"ax",@progbits
	.align	128
        .global         _Z8fma_burnPfPKfii
        .type           _Z8fma_burnPfPKfii,@function
        .size           _Z8fma_burnPfPKfii,(.L_x_5 - _Z8fma_burnPfPKfii)
        .other          _Z8fma_burnPfPKfii,@"STO_CUDA_ENTRY STV_DEFAULT"
_Z8fma_burnPfPKfii:
.text._Z8fma_burnPfPKfii:
[----:B------:R-:W-:Y:S01]  /*0000*/  LDC R1, c[0x0][0x37c] ;  /* 0x0000df00ff017b82 */ /* 0x000fe20000000800 */
[----:B------:R-:W0:Y:S07]  /*0010*/  S2R R3, SR_TID.X ;  /* 0x0000000000037919 */ /* 0x000e2e0000002100 */
[----:B------:R-:W0:Y:S01]  /*0020*/  S2UR UR4, SR_CTAID.X ;  /* 0x00000000000479c3 */ /* 0x000e220000002500 */
[----:B------:R-:W1:Y:S07]  /*0030*/  LDCU UR5, c[0x0][0x390] ;  /* 0x00007200ff0577ac */ /* 0x000e6e0008000800 */
[----:B------:R-:W0:Y:S02]  /*0040*/  LDC R0, c[0x0][0x360] ;  /* 0x0000d800ff007b82 */ /* 0x000e240000000800 */
[----:B0-----:R-:W-:-:S05]  /*0050*/  IMAD R0, R0, UR4, R3 ;  /* 0x0000000400007c24 */ /* 0x001fca000f8e0203 */
[----:B-1----:R-:W-:-:S13]  /*0060*/  ISETP.GE.AND P0, PT, R0, UR5, PT ;  /* 0x0000000500007c0c */ /* 0x002fda000bf06270 */
[----:B------:R-:W-:Y:S05]  /*0070*/  @P0 EXIT ;  /* 0x000000000000094d */ /* 0x000fea0003800000 */
[----:B------:R-:W0:Y:S01]  /*0080*/  LDC.64 R2, c[0x0][0x388] ;  /* 0x0000e200ff027b82 */ /* 0x000e220000000a00 */
[----:B------:R-:W1:Y:S01]  /*0090*/  LDCU.64 UR6, c[0x0][0x358] ;  /* 0x00006b00ff0677ac */ /* 0x000e620008000a00 */
[----:B------:R-:W2:Y:S01]  /*00a0*/  LDCU UR5, c[0x0][0x394] ;  /* 0x00007280ff0577ac */ /* 0x000ea20008000800 */
[----:B0-----:R-:W-:-:S05]  /*00b0*/  IMAD.WIDE R2, R0, 0x4, R2 ;  /* 0x0000000400027825 */ /* 0x001fca00078e0202 */
[----:B-1----:R0:W5:Y:S01]  /*00c0*/  LDG.E.CONSTANT R5, desc[UR6][R2.64] ;  /* 0x0000000602057981 */ /* 0x002162000c1e9900 */
[----:B--2---:R-:W-:-:S09]  /*00d0*/  UISETP.GE.AND UP0, UPT, UR5, 0x1, UPT ;  /* 0x000000010500788c */ /* 0x004fd2000bf06270 */
[----:B0-----:R-:W-:Y:S05]  /*00e0*/  BRA.U !UP0, `(.L_x_0) ;  /* 0x0000000108987547 */ /* 0x001fea000b800000 */
[----:B------:R-:W-:Y:S02]  /*00f0*/  UISETP.GE.U32.AND UP1, UPT, UR5, 0x4, UPT ;  /* 0x000000040500788c */ /* 0x000fe4000bf26070 */
[----:B------:R-:W-:-:S04]  /*0100*/  ULOP3.LUT UR4, UR5, 0x3, URZ, 0xc0, !UPT ;  /* 0x0000000305047892 */ /* 0x000fc8000f8ec0ff */
[----:B------:R-:W-:-:S03]  /*0110*/  UISETP.NE.AND UP0, UPT, UR4, URZ, UPT ;  /* 0x000000ff0400728c */ /* 0x000fc6000bf05270 */
[----:B------:R-:W-:Y:S08]  /*0120*/  BRA.U !UP1, `(.L_x_1) ;  /* 0x00000001095c7547 */ /* 0x000ff0000b800000 */
[----:B------:R-:W-:Y:S01]  /*0130*/  HFMA2 R2, -RZ, RZ, 1.875, 4.76837158203125e-07 ;  /* 0x3f800008ff027431 */ /* 0x000fe200000001ff */
[----:B------:R-:W-:Y:S01]  /*0140*/  ULOP3.LUT UR5, UR5, 0x7ffffffc, URZ, 0xc0, !UPT ;  /* 0x7ffffffc05057892 */ /* 0x000fe2000f8ec0ff */
[----:B------:R-:W-:-:S03]  /*0150*/  MOV R4, 0x3f7ffe3b ;  /* 0x3f7ffe3b00047802 */ /* 0x000fc60000000f00 */
[----:B------:R-:W-:-:S12]  /*0160*/  UIADD3 UR5, UPT, UPT, -UR5, URZ, URZ ;  /* 0x000000ff05057290 */ /* 0x000fd8000fffe1ff */
.L_x_2:
[----:B-----5:R-:W-:Y:S01]  /*0170*/  FFMA R5, R5, R2, 0.99997299909591674805 ;  /* 0x3f7ffe3b05057423 */ /* 0x020fe20000000002 */
[----:B------:R-:W-:-:S03]  /*0180*/  UIADD3 UR5, UPT, UPT, UR5, 0x4, URZ ;  /* 0x0000000405057890 */ /* 0x000fc6000fffe0ff */
[----:B------:R-:W-:Y:S01]  /*0190*/  FFMA R5, R5, 1.4142129421234130859, R2 ;  /* 0x3fb504ee05057823 */ /* 0x000fe20000000002 */
[----:B------:R-:W-:-:S03]  /*01a0*/  UISETP.NE.AND UP1, UPT, UR5, URZ, UPT ;  /* 0x000000ff0500728c */ /* 0x000fc6000bf25270 */
[----:B------:R-:W-:-:S04]  /*01b0*/  FFMA R5, R5, R4, 1.4142129421234130859 ;  /* 0x3fb504ee05057423 */ /* 0x000fc80000000004 */
[----:B------:R-:W-:-:S04]  /*01c0*/  FFMA R5, R5, R2, 0.99997299909591674805 ;  /* 0x3f7ffe3b05057423 */ /* 0x000fc80000000002 */
[----:B------:R-:W-:-:S04]  /*01d0*/  FFMA R5, R5, R2, 0.99997299909591674805 ;  /* 0x3f7ffe3b05057423 */ /* 0x000fc80000000002 */
[----:B------:R-:W-:-:S04]  /*01e0*/  FFMA R5, R5, 1.4142129421234130859, R2 ;  /* 0x3fb504ee05057823 */ /* 0x000fc80000000002 */
        /* <DEDUP_REMOVED lines=9> */
[----:B------:R-:W-:Y:S01]  /*0280*/  FFMA R5, R5, R2, 0.99997299909591674805 ;  /* 0x3f7ffe3b05057423 */ /* 0x000fe20000000002 */
[----:B------:R-:W-:Y:S06]  /*0290*/  BRA.U UP1, `(.L_x_2) ;  /* 0xfffffffd01b47547 */ /* 0x000fec000b83ffff */
.L_x_1:
[----:B------:R-:W-:Y:S05]  /*02a0*/  BRA.U !UP0, `(.L_x_0) ;  /* 0x0000000108287547 */ /* 0x000fea000b800000 */
[----:B------:R-:W-:Y:S01]  /*02b0*/  HFMA2 R2, -RZ, RZ, 1.875, 4.76837158203125e-07 ;  /* 0x3f800008ff027431 */ /* 0x000fe200000001ff */
[----:B------:R-:W-:Y:S01]  /*02c0*/  MOV R4, 0x3f7ffe3b ;  /* 0x3f7ffe3b00047802 */ /* 0x000fe20000000f00 */
[----:B------:R-:W-:-:S12]  /*02d0*/  UIADD3 UR4, UPT, UPT, -UR4, URZ, URZ ;  /* 0x000000ff04047290 */ /* 0x000fd8000fffe1ff */
.L_x_3:
[----:B------:R-:W-:Y:S01]  /*02e0*/  UIADD3 UR4, UPT, UPT, UR4, 0x1, URZ ;  /* 0x0000000104047890 */ /* 0x000fe2000fffe0ff */
[----:B-----5:R-:W-:-:S03]  /*02f0*/  FFMA R5, R5, R2, 0.99997299909591674805 ;  /* 0x3f7ffe3b05057423 */ /* 0x020fc60000000002 */
[----:B------:R-:W-:Y:S01]  /*0300*/  UISETP.NE.AND UP0, UPT, UR4, URZ, UPT ;  /* 0x000000ff0400728c */ /* 0x000fe2000bf05270 */
[----:B------:R-:W-:-:S04]  /*0310*/  FFMA R5, R5, 1.4142129421234130859, R2 ;  /* 0x3fb504ee05057823 */ /* 0x000fc80000000002 */
[----:B------:R-:W-:-:S04]  /*0320*/  FFMA R5, R5, R4, 1.4142129421234130859 ;  /* 0x3fb504ee05057423 */ /* 0x000fc80000000004 */
[----:B------:R-:W-:Y:S01]  /*0330*/  FFMA R5, R5, R2, 0.99997299909591674805 ;  /* 0x3f7ffe3b05057423 */ /* 0x000fe20000000002 */
[----:B------:R-:W-:Y:S06]  /*0340*/  BRA.U UP0, `(.L_x_3) ;  /* 0xfffffffd00e47547 */ /* 0x000fec000b83ffff */
.L_x_0:
[----:B------:R-:W0:Y:S02]  /*0350*/  LDC.64 R2, c[0x0][0x380] ;  /* 0x0000e000ff027b82 */ /* 0x000e240000000a00 */
[----:B0-----:R-:W-:-:S05]  /*0360*/  IMAD.WIDE R2, R0, 0x4, R2 ;  /* 0x0000000400027825 */ /* 0x001fca00078e0202 */
[----:B-----5:R-:W-:Y:S01]  /*0370*/  STG.E desc[UR6][R2.64], R5 ;  /* 0x0000000502007986 */ /* 0x020fe2000c101906 */
[----:B------:R-:W-:Y:S05]  /*0380*/  EXIT ;  /* 0x000000000000794d */ /* 0x000fea0003800000 */
.L_x_4:
[----:B------:R-:W-:-:S00]  /*0390*/  BRA `(.L_x_4) ;  /* 0xfffffffc00fc7947 */ /* 0x000fc0000383ffff */
[----:B------:R-:W-:-:S00]  /*03a0*/  NOP ;  /* 0x0000000000007918 */ /* 0x000fc00000000000 */
        /* <DEDUP_REMOVED lines=13> */
.L_x_5:


//--------------------- .nv.shared.reserved.0     --------------------------
	.section	.nv.shared.reserved.0,"aw",@nobits
	.weak		__nv_reservedSMEM_offset_0_alias
	.size		__nv_reservedSMEM_offset_0_alias, 0, 64
	.other		__nv_reservedSMEM_offset_0_alias,@"STO_CUDA_RESERVED_SHARED STV_DEFAULT"
__nv_reservedSMEM_offset_0_alias:
	.zero		0
	.zero		64


//--------------------- .nv.constant0._Z8fma_burnPfPKfii --------------------------
	.section	.nv.constant0._Z8fma_burnPfPKfii,"a",@progbits
	.sectionflags	@""
	.align	4
.nv.constant0._Z8fma_burnPfPKfii:
	.zero		920


//--------------------- SYMBOLS --------------------------

	.type		.nv.reservedSmem.offset0,@object
	.size		.nv.reservedSmem.offset0,0x4
